	.headerflags	@"EF_CUDA_TEXMODE_UNIFIED EF_CUDA_64BIT_ADDRESS EF_CUDA_ACCELERATORS EF_CUDA_SM90 EF_CUDA_VIRTUAL_SM(EF_CUDA_SM90)"
	.elftype	@"ET_EXEC"


//--------------------- .nv.info                  --------------------------
	.section	.nv.info,"",@"SHT_CUDA_INFO"
	.align	4


	//----- nvinfo : EIATTR_REGCOUNT
	.align		4
        /*0000*/ 	.byte	0x04, 0x2f
        /*0002*/ 	.short	(.L_3 - .L_2)
	.align		4
.L_2:
        /*0004*/ 	.word	index@(triton_poi_fused_cat_4)
        /*0008*/ 	.word	0x00000020


	//----- nvinfo : EIATTR_MIN_STACK_SIZE
	.align		4
.L_3:
        /*000c*/ 	.byte	0x04, 0x12
        /*000e*/ 	.short	(.L_5 - .L_4)
	.align		4
.L_4:
        /*0010*/ 	.word	index@(triton_poi_fused_cat_4)
        /*0014*/ 	.word	0x00000000


	//----- nvinfo : EIATTR_FRAME_SIZE
	.align		4
.L_5:
        /*0018*/ 	.byte	0x04, 0x11
        /*001a*/ 	.short	(.L_7 - .L_6)
	.align		4
.L_6:
        /*001c*/ 	.word	index@(triton_poi_fused_cat_4)
        /*0020*/ 	.word	0x00000000


	//----- nvinfo : EIATTR_MIN_STACK_SIZE
	.align		4
.L_7:
        /*0024*/ 	.byte	0x04, 0x12
        /*0026*/ 	.short	(.L_9 - .L_8)
	.align		4
.L_8:
        /*0028*/ 	.word	index@(triton_poi_fused_cat_4)
        /*002c*/ 	.word	0x00000000
.L_9:


//--------------------- .nv.info.triton_poi_fused_cat_4 --------------------------
	.section	.nv.info.triton_poi_fused_cat_4,"",@"SHT_CUDA_INFO"
	.sectionflags	@""
	.align	4


	//----- nvinfo : EIATTR_CUDA_API_VERSION
	.align		4
        /*0000*/ 	.byte	0x04, 0x37
        /*0002*/ 	.short	(.L_11 - .L_10)
.L_10:
        /*0004*/ 	.word	0x0000007c


	//----- nvinfo : EIATTR_KPARAM_INFO
	.align		4
.L_11:
        /*0008*/ 	.byte	0x04, 0x17
        /*000a*/ 	.short	(.L_13 - .L_12)
.L_12:
        /*000c*/ 	.word	0x00000000
        /*0010*/ 	.short	0x000b
        /*0012*/ 	.short	0x0058
        /*0014*/ 	.byte	0x00, 0xf0, 0x11, 0x00


	//----- nvinfo : EIATTR_KPARAM_INFO
	.align		4
.L_13:
        /*0018*/ 	.byte	0x04, 0x17
        /*001a*/ 	.short	(.L_15 - .L_14)
.L_14:
        /*001c*/ 	.word	0x00000000
        /*0020*/ 	.short	0x000a
        /*0022*/ 	.short	0x0050
        /*0024*/ 	.byte	0x00, 0xf4, 0x21, 0x00


	//----- nvinfo : EIATTR_KPARAM_INFO
	.align		4
.L_15:
        /*0028*/ 	.byte	0x04, 0x17
        /*002a*/ 	.short	(.L_17 - .L_16)
.L_16:
        /*002c*/ 	.word	0x00000000
        /*0030*/ 	.short	0x0009
        /*0032*/ 	.short	0x0048
        /*0034*/ 	.byte	0x00, 0xf4, 0x21, 0x00


	//----- nvinfo : EIATTR_KPARAM_INFO
	.align		4
.L_17:
        /*0038*/ 	.byte	0x04, 0x17
        /*003a*/ 	.short	(.L_19 - .L_18)
.L_18:
        /*003c*/ 	.word	0x00000000
        /*0040*/ 	.short	0x0008
        /*0042*/ 	.short	0x0040
        /*0044*/ 	.byte	0x00, 0xf4, 0x21, 0x00


	//----- nvinfo : EIATTR_KPARAM_INFO
	.align		4
.L_19:
        /*0048*/ 	.byte	0x04, 0x17
        /*004a*/ 	.short	(.L_21 - .L_20)
.L_20:
        /*004c*/ 	.word	0x00000000
        /*0050*/ 	.short	0x0007
        /*0052*/ 	.short	0x0038
        /*0054*/ 	.byte	0x00, 0xf4, 0x21, 0x00


	//----- nvinfo : EIATTR_KPARAM_INFO
	.align		4
.L_21:
        /*0058*/ 	.byte	0x04, 0x17
        /*005a*/ 	.short	(.L_23 - .L_22)
.L_22:
        /*005c*/ 	.word	0x00000000
        /*0060*/ 	.short	0x0006
        /*0062*/ 	.short	0x0030
        /*0064*/ 	.byte	0x00, 0xf4, 0x21, 0x00


	//----- nvinfo : EIATTR_KPARAM_INFO
	.align		4
.L_23:
        /*0068*/ 	.byte	0x04, 0x17
        /*006a*/ 	.short	(.L_25 - .L_24)
.L_24:
        /*006c*/ 	.word	0x00000000
        /*0070*/ 	.short	0x0005
        /*0072*/ 	.short	0x0028
        /*0074*/ 	.byte	0x00, 0xf4, 0x21, 0x00


	//----- nvinfo : EIATTR_KPARAM_INFO
	.align		4
.L_25:
        /*0078*/ 	.byte	0x04, 0x17
        /*007a*/ 	.short	(.L_27 - .L_26)
.L_26:
        /*007c*/ 	.word	0x00000000
        /*0080*/ 	.short	0x0004
        /*0082*/ 	.short	0x0020
        /*0084*/ 	.byte	0x00, 0xf4, 0x21, 0x00


	//----- nvinfo : EIATTR_KPARAM_INFO
	.align		4
.L_27:
        /*0088*/ 	.byte	0x04, 0x17
        /*008a*/ 	.short	(.L_29 - .L_28)
.L_28:
        /*008c*/ 	.word	0x00000000
        /*0090*/ 	.short	0x0003
        /*0092*/ 	.short	0x0018
        /*0094*/ 	.byte	0x00, 0xf4, 0x21, 0x00


	//----- nvinfo : EIATTR_KPARAM_INFO
	.align		4
.L_29:
        /*0098*/ 	.byte	0x04, 0x17
        /*009a*/ 	.short	(.L_31 - .L_30)
.L_30:
        /*009c*/ 	.word	0x00000000
        /*00a0*/ 	.short	0x0002
        /*00a2*/ 	.short	0x0010
        /*00a4*/ 	.byte	0x00, 0xf4, 0x21, 0x00


	//----- nvinfo : EIATTR_KPARAM_INFO
	.align		4
.L_31:
        /*00a8*/ 	.byte	0x04, 0x17
        /*00aa*/ 	.short	(.L_33 - .L_32)
.L_32:
        /*00ac*/ 	.word	0x00000000
        /*00b0*/ 	.short	0x0001
        /*00b2*/ 	.short	0x0008
        /*00b4*/ 	.byte	0x00, 0xf4, 0x21, 0x00


	//----- nvinfo : EIATTR_KPARAM_INFO
	.align		4
.L_33:
        /*00b8*/ 	.byte	0x04, 0x17
        /*00ba*/ 	.short	(.L_35 - .L_34)
.L_34:
        /*00bc*/ 	.word	0x00000000
        /*00c0*/ 	.short	0x0000
        /*00c2*/ 	.short	0x0000
        /*00c4*/ 	.byte	0x00, 0xf4, 0x21, 0x00


	//----- nvinfo : EIATTR_SPARSE_MMA_MASK
	.align		4
.L_35:
        /*00c8*/ 	.byte	0x03, 0x50
        /*00ca*/ 	.short	0x0000


	//----- nvinfo : EIATTR_MAXREG_COUNT
	.align		4
        /*00cc*/ 	.byte	0x03, 0x1b
        /*00ce*/ 	.short	0x00ff


	//----- nvinfo : EIATTR_EXIT_INSTR_OFFSETS
	.align		4
        /*00d0*/ 	.byte	0x04, 0x1c
        /*00d2*/ 	.short	(.L_37 - .L_36)


	//   ....[0]....
.L_36:
        /*00d4*/ 	.word	0x00000b40


	//   ....[1]....
        /*00d8*/ 	.word	0x00000b60


	//----- nvinfo : EIATTR_REQNTID
	.align		4
.L_37:
        /*00dc*/ 	.byte	0x04, 0x10
        /*00de*/ 	.short	(.L_39 - .L_38)
.L_38:
        /*00e0*/ 	.word	0x00000100
        /*00e4*/ 	.word	0x00000001
        /*00e8*/ 	.word	0x00000001


	//----- nvinfo : EIATTR_CBANK_PARAM_SIZE
	.align		4
.L_39:
        /*00ec*/ 	.byte	0x03, 0x19
        /*00ee*/ 	.short	0x005c


	//----- nvinfo : EIATTR_PARAM_CBANK
	.align		4
        /*00f0*/ 	.byte	0x04, 0x0a
        /*00f2*/ 	.short	(.L_41 - .L_40)
	.align		4
.L_40:
        /*00f4*/ 	.word	index@(.nv.constant0.triton_poi_fused_cat_4)
        /*00f8*/ 	.short	0x0210
        /*00fa*/ 	.short	0x005c


	//----- nvinfo : EIATTR_SW_WAR
	.align		4
.L_41:
        /*00fc*/ 	.byte	0x04, 0x36
        /*00fe*/ 	.short	(.L_43 - .L_42)
.L_42:
        /*0100*/ 	.word	0x00000008
.L_43:


//--------------------- .nv.callgraph             --------------------------
	.section	.nv.callgraph,"",@"SHT_CUDA_CALLGRAPH"
	.align	4
	.sectionentsize	8
	.align		4
        /*0000*/ 	.word	0x00000000
	.align		4
        /*0004*/ 	.word	0xffffffff
	.align		4
        /*0008*/ 	.word	0x00000000
	.align		4
        /*000c*/ 	.word	0xfffffffe
	.align		4
        /*0010*/ 	.word	0x00000000
	.align		4
        /*0014*/ 	.word	0xfffffffd
	.align		4
        /*0018*/ 	.word	0x00000000
	.align		4
        /*001c*/ 	.word	0xfffffffc


//--------------------- .nv.constant4             --------------------------
	.section	.nv.constant4,"a",@progbits
	.align	8
	.align		8
.nv.constant4:
        /*0000*/ 	.dword	_$_str
	.align		8
        /*0008*/ 	.dword	_$_str_$_2


//--------------------- .text.triton_poi_fused_cat_4 --------------------------
	.section	.text.triton_poi_fused_cat_4,"ax",@progbits
	.align	128
        .global         triton_poi_fused_cat_4
        .type           triton_poi_fused_cat_4,@function
        .size           triton_poi_fused_cat_4,(.L_x_1 - triton_poi_fused_cat_4)
        .other          triton_poi_fused_cat_4,@"STO_CUDA_ENTRY STV_DEFAULT"
triton_poi_fused_cat_4:
.text.triton_poi_fused_cat_4:
[----:B------:R-:W0:Y:S01]  /*0000*/  LDC R1, c[0x0][0x28] ;  /* 0x00000a00ff017b82 */ /* 0x000e220000000800 */
[----:B------:R-:W1:Y:S01]  /*0010*/  S2R R0, SR_TID.X ;  /* 0x0000000000007919 */ /* 0x000e620000002100 */
[----:B------:R-:W-:-:S06]  /*0020*/  IMAD.MOV.U32 R12, RZ, RZ, RZ ;  /* 0x000000ffff0c7224 */ /* 0x000fcc00078e00ff */
[----:B------:R-:W2:Y:S01]  /*0030*/  LDC.64 R8, c[0x0][0x220] ;  /* 0x00008800ff087b82 */ /* 0x000ea20000000a00 */
[----:B------:R-:W-:Y:S01]  /*0040*/  IMAD.MOV.U32 R2, RZ, RZ, RZ ;  /* 0x000000ffff027224 */ /* 0x000fe200078e00ff */
[----:B------:R-:W3:Y:S01]  /*0050*/  S2R R13, SR_CTAID.X ;  /* 0x00000000000d7919 */ /* 0x000ee20000002500 */
[----:B------:R-:W-:-:S05]  /*0060*/  ULDC.64 UR4, c[0x0][0x208] ;  /* 0x0000820000047ab9 */ /* 0x000fca0000000a00 */
[----:B------:R-:W4:Y:S01]  /*0070*/  LDC.64 R10, c[0x0][0x248] ;  /* 0x00009200ff0a7b82 */ /* 0x000f220000000a00 */
[----:B------:R-:W-:Y:S01]  /*0080*/  CS2R R22, SRZ ;  /* 0x0000000000167805 */ /* 0x000fe2000001ff00 */
[----:B------:R-:W-:Y:S01]  /*0090*/  HFMA2.MMA R6, -RZ, RZ, 0, 0 ;  /* 0x00000000ff067435 */ /* 0x000fe200000001ff */
[----:B------:R-:W-:-:S05]  /*00a0*/  ULDC.64 UR6, c[0x0][0x238] ;  /* 0x00008e0000067ab9 */ /* 0x000fca0000000a00 */
[----:B------:R-:W5:Y:S08]  /*00b0*/  LDC.64 R28, c[0x0][0x210] ;  /* 0x00008400ff1c7b82 */ /* 0x000f700000000a00 */
[----:B------:R-:W2:Y:S01]  /*00c0*/  LDC.64 R18, c[0x0][0x218] ;  /* 0x00008600ff127b82 */ /* 0x000ea20000000a00 */
[----:B-1----:R-:W-:-:S07]  /*00d0*/  IMAD.SHL.U32 R0, R0, 0x2, RZ ;  /* 0x0000000200007824 */ /* 0x002fce00078e00ff */
[----:B------:R-:W1:Y:S01]  /*00e0*/  LDC.64 R20, c[0x0][0x240] ;  /* 0x00009000ff147b82 */ /* 0x000e620000000a00 */
[----:B------:R-:W-:-:S05]  /*00f0*/  LOP3.LUT R0, R0, 0x1fe, RZ, 0xc0, !PT ;  /* 0x000001fe00007812 */ /* 0x000fca00078ec0ff */
[----:B---3--:R-:W-:-:S04]  /*0100*/  IMAD R13, R13, 0x200, R0 ;  /* 0x000002000d0d7824 */ /* 0x008fc800078e0200 */
[C---:B------:R-:W-:Y:S01]  /*0110*/  IMAD.HI R0, R13.reuse, -0x779bd671, R12 ;  /* 0x8864298f0d007827 */ /* 0x040fe200078e020c */
[----:B------:R-:W-:-:S04]  /*0120*/  ISETP.GE.AND P0, PT, R13, 0x2d0c00, PT ;  /* 0x002d0c000d00780c */ /* 0x000fc80003f06270 */
[----:B------:R-:W-:-:S04]  /*0130*/  SHF.R.U32.HI R3, RZ, 0x1f, R0 ;  /* 0x0000001fff037819 */ /* 0x000fc80000011600 */
[----:B------:R-:W-:-:S05]  /*0140*/  LEA.HI.SX32 R3, R0, R3, 0x15 ;  /* 0x0000000300037211 */ /* 0x000fca00078faaff */
[----:B------:R-:W-:-:S05]  /*0150*/  IMAD.HI R0, R3, 0x2aaaaaab, RZ ;  /* 0x2aaaaaab03007827 */ /* 0x000fca00078e02ff */
[----:B------:R-:W-:-:S04]  /*0160*/  SHF.R.U32.HI R5, RZ, 0x1f, R0 ;  /* 0x0000001fff057819 */ /* 0x000fc80000011600 */
[----:B------:R-:W-:-:S05]  /*0170*/  LEA.HI R0, R0, R5, RZ, 0x1b ;  /* 0x0000000500007211 */ /* 0x000fca00078fd8ff */
[----:B------:R-:W-:-:S04]  /*0180*/  IMAD R25, R0, -0xc0, R3 ;  /* 0xffffff4000197824 */ /* 0x000fc800078e0203 */
[C---:B--2---:R-:W-:Y:S01]  /*0190*/  IMAD.WIDE R8, R25.reuse, 0x4, R8 ;  /* 0x0000000419087825 */ /* 0x044fe200078e0208 */
[----:B------:R-:W-:-:S04]  /*01a0*/  ISETP.GE.AND P1, PT, R25, 0x60, PT ;  /* 0x000000601900780c */ /* 0x000fc80003f26270 */
[----:B------:R-:W-:Y:S02]  /*01b0*/  ISETP.LT.AND P3, PT, R13, 0x2d0c00, !P1 ;  /* 0x002d0c000d00780c */ /* 0x000fe40004f61270 */
[----:B------:R-:W-:-:S11]  /*01c0*/  ISETP.GT.AND P2, PT, R25, 0x5f, !P0 ;  /* 0x0000005f1900780c */ /* 0x000fd60004744270 */
[----:B------:R-:W2:Y:S01]  /*01d0*/  @P3 LDG.E.EL R2, desc[UR4][R8.64] ;  /* 0x0000000408023981 */ /* 0x000ea2000c2e1900 */
[----:B----4-:R-:W-:-:S03]  /*01e0*/  IMAD.WIDE R10, R25, 0x4, R10 ;  /* 0x00000004190a7825 */ /* 0x010fc600078e020a */
[----:B------:R-:W3:Y:S01]  /*01f0*/  @P3 LDG.E.EL R22, desc[UR4][R8.64] ;  /* 0x0000000408163981 */ /* 0x000ee2000c2e1900 */
[C---:B------:R-:W-:Y:S02]  /*0200*/  VIADD R7, R13.reuse, 0x1 ;  /* 0x000000010d077836 */ /* 0x040fe40000000000 */
[----:B------:R-:W-:Y:S01]  /*0210*/  IMAD.HI R4, R13, 0x2d76b885, RZ ;  /* 0x2d76b8850d047827 */ /* 0x000fe200078e02ff */
[----:B------:R-:W4:Y:S03]  /*0220*/  @P2 LDG.E.EL R12, desc[UR4][R10.64+-0x180] ;  /* 0xfffe80040a0c2981 */ /* 0x000f26000c2e1900 */
[----:B------:R-:W-:Y:S01]  /*0230*/  IMAD.MOV.U32 R5, RZ, RZ, RZ ;  /* 0x000000ffff057224 */ /* 0x000fe200078e00ff */
[----:B------:R-:W-:Y:S01]  /*0240*/  SHF.R.U32.HI R17, RZ, 0x1f, R4 ;  /* 0x0000001fff117819 */ /* 0x000fe20000011604 */
[----:B------:R-:W-:-:S03]  /*0250*/  IMAD.HI R0, R7, -0x779bd671, R6 ;  /* 0x8864298f07007827 */ /* 0x000fc600078e0206 */
[----:B------:R-:W-:Y:S01]  /*0260*/  LEA.HI.SX32 R17, R4, R17, 0xf ;  /* 0x0000001104117211 */ /* 0x000fe200078f7aff */
[----:B------:R1:W4:Y:S01]  /*0270*/  @P2 LDG.E.EL R5, desc[UR4][R10.64+-0x180] ;  /* 0xfffe80040a052981 */ /* 0x000322000c2e1900 */
[----:B------:R-:W-:-:S04]  /*0280*/  SHF.R.U32.HI R15, RZ, 0x1f, R0 ;  /* 0x0000001fff0f7819 */ /* 0x000fc80000011600 */
[----:B------:R-:W-:Y:S01]  /*0290*/  LEA.HI.SX32 R15, R0, R15, 0x15 ;  /* 0x0000000f000f7211 */ /* 0x000fe200078faaff */
[----:B------:R-:W-:Y:S02]  /*02a0*/  IMAD R0, R17, 0x5a180, RZ ;  /* 0x0005a18011007824 */ /* 0x000fe400078e02ff */
[----:B------:R-:W-:Y:S02]  /*02b0*/  IMAD R3, R3, -0xf04, R13 ;  /* 0xfffff0fc03037824 */ /* 0x000fe400078e020d */
[----:B------:R-:W-:Y:S02]  /*02c0*/  IMAD R15, R15, -0xf04, R7 ;  /* 0xfffff0fc0f0f7824 */ /* 0x000fe400078e0207 */
[--C-:B------:R-:W-:Y:S02]  /*02d0*/  IMAD R4, R3, 0x60, R0.reuse ;  /* 0x0000006003047824 */ /* 0x100fe400078e0200 */
[----:B------:R-:W-:Y:S01]  /*02e0*/  IMAD R0, R15, 0x60, R0 ;  /* 0x000000600f007824 */ /* 0x000fe200078e0200 */
[----:B------:R-:W-:Y:S01]  /*02f0*/  SHF.R.S32.HI R3, RZ, 0x1f, R25 ;  /* 0x0000001fff037819 */ /* 0x000fe20000011419 */
[----:B------:R-:W5:Y:S01]  /*0300*/  LDC.64 R14, c[0x0][0x228] ;  /* 0x00008a00ff0e7b82 */ /* 0x000f620000000a00 */
[----:B------:R-:W-:-:S02]  /*0310*/  IADD3 R7, P4, R25, R4, RZ ;  /* 0x0000000419077210 */ /* 0x000fc40007f9e0ff */
[----:B------:R-:W-:Y:S02]  /*0320*/  IADD3 R6, P5, R25, R0, RZ ;  /* 0x0000000019067210 */ /* 0x000fe40007fbe0ff */
[-C--:B01----:R-:W-:Y:S02]  /*0330*/  LEA.HI.X.SX32 R10, R4, R3.reuse, 0x1, P4 ;  /* 0x00000003040a7211 */ /* 0x083fe400020f0eff */
[----:B------:R-:W-:Y:S02]  /*0340*/  LEA.HI.X.SX32 R3, R0, R3, 0x1, P5 ;  /* 0x0000000300037211 */ /* 0x000fe400028f0eff */
[C---:B------:R-:W-:Y:S02]  /*0350*/  LEA R8, P5, R6.reuse, UR6, 0x2 ;  /* 0x0000000606087c11 */ /* 0x040fe4000f8a10ff */
[----:B------:R-:W-:Y:S02]  /*0360*/  LEA R16, P4, R7, UR6, 0x2 ;  /* 0x0000000607107c11 */ /* 0x000fe4000f8810ff */
[----:B------:R-:W-:Y:S01]  /*0370*/  LEA.HI.X R9, R6, UR7, R3, 0x2, P5 ;  /* 0x0000000706097c11 */ /* 0x000fe2000a8f1403 */
[----:B------:R-:W-:Y:S01]  /*0380*/  IMAD.MOV.U32 R6, RZ, RZ, RZ ;  /* 0x000000ffff067224 */ /* 0x000fe200078e00ff */
[----:B------:R-:W-:-:S02]  /*0390*/  MOV R3, RZ ;  /* 0x000000ff00037202 */ /* 0x000fc40000000f00 */
[----:B------:R-:W-:Y:S02]  /*03a0*/  LEA.HI.X R17, R7, UR7, R10, 0x2, P4 ;  /* 0x0000000707117c11 */ /* 0x000fe4000a0f140a */
[----:B------:R-:W0:Y:S02]  /*03b0*/  LDC.64 R10, c[0x0][0x250] ;  /* 0x00009400ff0a7b82 */ /* 0x000e240000000a00 */
[----:B------:R1:W4:Y:S04]  /*03c0*/  @P2 LDG.E.EL R3, desc[UR4][R8.64+-0x180] ;  /* 0xfffe800408032981 */ /* 0x000328000c2e1900 */
[----:B------:R5:W4:Y:S01]  /*03d0*/  @P2 LDG.E.EL R6, desc[UR4][R16.64+-0x180] ;  /* 0xfffe800410062981 */ /* 0x000b22000c2e1900 */
[C---:B------:R-:W-:Y:S01]  /*03e0*/  IMAD.IADD R27, R25.reuse, 0x1, R4 ;  /* 0x00000001191b7824 */ /* 0x040fe200078e0204 */
[----:B-1----:R-:W1:Y:S01]  /*03f0*/  LDC.64 R8, c[0x0][0x258] ;  /* 0x00009600ff087b82 */ /* 0x002e620000000a00 */
[----:B------:R-:W-:-:S07]  /*0400*/  IMAD.IADD R7, R25, 0x1, R0 ;  /* 0x0000000119077824 */ /* 0x000fce00078e0200 */
[----:B-----5:R-:W5:Y:S01]  /*0410*/  LDC.64 R16, c[0x0][0x230] ;  /* 0x00008c00ff107b82 */ /* 0x020f620000000a00 */
[----:B------:R-:W-:-:S04]  /*0420*/  IMAD.WIDE R26, R27, 0x4, R28 ;  /* 0x000000041b1a7825 */ /* 0x000fc800078e021c */
[----:B------:R-:W-:Y:S02]  /*0430*/  IMAD.MOV.U32 R0, RZ, RZ, RZ ;  /* 0x000000ffff007224 */ /* 0x000fe400078e00ff */
[----:B------:R-:W-:-:S04]  /*0440*/  IMAD.WIDE R28, R7, 0x4, R28 ;  /* 0x00000004071c7825 */ /* 0x000fc800078e021c */
[----:B------:R-:W-:Y:S01]  /*0450*/  IMAD.WIDE R18, R25, 0x4, R18 ;  /* 0x0000000419127825 */ /* 0x000fe200078e0212 */
[----:B------:R0:W4:Y:S03]  /*0460*/  @P3 LDG.E.EL R0, desc[UR4][R26.64] ;  /* 0x000000041a003981 */ /* 0x000126000c2e1900 */
[----:B------:R-:W-:Y:S01]  /*0470*/  IMAD.MOV.U32 R7, RZ, RZ, RZ ;  /* 0x000000ffff077224 */ /* 0x000fe200078e00ff */
[----:B------:R-:W4:Y:S01]  /*0480*/  @P3 LDG.E.EL R23, desc[UR4][R18.64] ;  /* 0x0000000412173981 */ /* 0x000f22000c2e1900 */
[----:B------:R-:W-:Y:S01]  /*0490*/  IMAD.MOV.U32 R4, RZ, RZ, RZ ;  /* 0x000000ffff047224 */ /* 0x000fe200078e00ff */
[----:B------:R-:W-:-:S03]  /*04a0*/  HFMA2.MMA R24, -RZ, RZ, 0, 0 ;  /* 0x00000000ff187435 */ /* 0x000fc600000001ff */
[----:B------:R0:W4:Y:S02]  /*04b0*/  @P3 LDG.E.EL R7, desc[UR4][R28.64] ;  /* 0x000000041c073981 */ /* 0x000124000c2e1900 */
[----:B0-----:R-:W-:Y:S02]  /*04c0*/  CS2R R26, SRZ ;  /* 0x00000000001a7805 */ /* 0x001fe4000001ff00 */
[----:B------:R0:W4:Y:S01]  /*04d0*/  @P3 LDG.E.EL R4, desc[UR4][R18.64] ;  /* 0x0000000412043981 */ /* 0x000122000c2e1900 */
[----:B------:R-:W-:-:S04]  /*04e0*/  IMAD.WIDE R20, R25, 0x4, R20 ;  /* 0x0000000419147825 */ /* 0x000fc800078e0214 */
[C---:B------:R-:W-:Y:S01]  /*04f0*/  IMAD.WIDE R14, R25.reuse, 0x4, R14 ;  /* 0x00000004190e7825 */ /* 0x040fe200078e020e */
[----:B------:R-:W-:Y:S01]  /*0500*/  CS2R R28, SRZ ;  /* 0x00000000001c7805 */ /* 0x000fe2000001ff00 */
[----:B------:R-:W4:Y:S02]  /*0510*/  @P2 LDG.E.EL R24, desc[UR4][R20.64+-0x180] ;  /* 0xfffe800414182981 */ /* 0x000f24000c2e1900 */
[C---:B------:R-:W-:Y:S01]  /*0520*/  IMAD.WIDE R10, R25.reuse, 0x4, R10 ;  /* 0x00000004190a7825 */ /* 0x040fe200078e020a */
[----:B0-----:R-:W-:Y:S01]  /*0530*/  CS2R R18, SRZ ;  /* 0x0000000000127805 */ /* 0x001fe2000001ff00 */
[----:B------:R-:W4:Y:S02]  /*0540*/  @P2 LDG.E.EL R27, desc[UR4][R20.64+-0x180] ;  /* 0xfffe8004141b2981 */ /* 0x000f24000c2e1900 */
[C---:B-----5:R-:W-:Y:S02]  /*0550*/  IMAD.WIDE R16, R25.reuse, 0x4, R16 ;  /* 0x0000000419107825 */ /* 0x060fe400078e0210 */
[----:B------:R-:W5:Y:S02]  /*0560*/  @P3 LDG.E.EL R26, desc[UR4][R14.64] ;  /* 0x000000040e1a3981 */ /* 0x000f64000c2e1900 */
[----:B-1----:R-:W-:-:S02]  /*0570*/  IMAD.WIDE R8, R25, 0x4, R8 ;  /* 0x0000000419087825 */ /* 0x002fc400078e0208 */
[----:B------:R0:W5:Y:S02]  /*0580*/  @P3 LDG.E.EL R28, desc[UR4][R14.64] ;  /* 0x000000040e1c3981 */ /* 0x000164000c2e1900 */
[----:B------:R-:W-:Y:S02]  /*0590*/  IMAD.MOV.U32 R25, RZ, RZ, RZ ;  /* 0x000000ffff197224 */ /* 0x000fe400078e00ff */
[----:B------:R-:W5:Y:S04]  /*05a0*/  @P3 LDG.E.EL R19, desc[UR4][R16.64] ;  /* 0x0000000410133981 */ /* 0x000f68000c2e1900 */
[----:B------:R-:W5:Y:S01]  /*05b0*/  @P3 LDG.E.EL R25, desc[UR4][R16.64] ;  /* 0x0000000410193981 */ /* 0x000f62000c2e1900 */
[----:B0-----:R-:W-:-:S03]  /*05c0*/  CS2R R14, SRZ ;  /* 0x00000000000e7805 */ /* 0x001fc6000001ff00 */
[----:B------:R-:W5:Y:S04]  /*05d0*/  @P2 LDG.E.EL R29, desc[UR4][R10.64+-0x180] ;  /* 0xfffe80040a1d2981 */ /* 0x000f68000c2e1900 */
[----:B------:R4:W5:Y:S04]  /*05e0*/  @P2 LDG.E.EL R18, desc[UR4][R10.64+-0x180] ;  /* 0xfffe80040a122981 */ /* 0x000968000c2e1900 */
[----:B------:R-:W5:Y:S04]  /*05f0*/  @P2 LDG.E.EL R14, desc[UR4][R8.64+-0x180] ;  /* 0xfffe8004080e2981 */ /* 0x000f68000c2e1900 */
[----:B------:R0:W5:Y:S01]  /*0600*/  @P2 LDG.E.EL R15, desc[UR4][R8.64+-0x180] ;  /* 0xfffe8004080f2981 */ /* 0x000162000c2e1900 */
[----:B--2---:R-:W-:-:S05]  /*0610*/  SEL R2, R2, RZ, P3 ;  /* 0x000000ff02027207 */ /* 0x004fca0001800000 */
[----:B------:R-:W-:Y:S01]  /*0620*/  FADD R2, R2, 9.9999997473787516356e-06 ;  /* 0x3727c5ac02027421 */ /* 0x000fe20000000000 */
[----:B---3--:R-:W-:-:S05]  /*0630*/  SEL R22, R22, RZ, P3 ;  /* 0x000000ff16167207 */ /* 0x008fca0001800000 */
[----:B------:R-:W1:Y:S01]  /*0640*/  MUFU.SQRT R2, R2 ;  /* 0x0000000200027308 */ /* 0x000e620000002000 */
[----:B------:R-:W-:Y:S01]  /*0650*/  FADD R22, R22, 9.9999997473787516356e-06 ;  /* 0x3727c5ac16167421 */ /* 0x000fe20000000000 */
[----:B----4-:R-:W-:-:S06]  /*0660*/  SEL R11, R12, RZ, P2 ;  /* 0x000000ff0c0b7207 */ /* 0x010fcc0001000000 */
[----:B------:R-:W2:Y:S01]  /*0670*/  MUFU.SQRT R10, R22 ;  /* 0x00000016000a7308 */ /* 0x000ea20000002000 */
[----:B------:R-:W-:Y:S01]  /*0680*/  FADD R11, R11, 9.9999997473787516356e-06 ;  /* 0x3727c5ac0b0b7421 */ /* 0x000fe20000000000 */
[----:B------:R-:W-:Y:S02]  /*0690*/  SEL R5, R5, RZ, P2 ;  /* 0x000000ff05057207 */ /* 0x000fe40001000000 */
[----:B-1----:R-:W-:-:S04]  /*06a0*/  FSETP.GT.AND P5, PT, R2, 8.50705917302346158658e+37, PT ;  /* 0x7e8000000200780b */ /* 0x002fc80003fa4000 */
[----:B------:R-:W1:Y:S01]  /*06b0*/  MUFU.SQRT R11, R11 ;  /* 0x0000000b000b7308 */ /* 0x000e620000002000 */
[----:B------:R-:W-:Y:S01]  /*06c0*/  FSETP.GEU.AND P4, PT, R2, 1.175494350822287508e-38, PT ;  /* 0x008000000200780b */ /* 0x000fe20003f8e000 */
[----:B0-----:R-:W-:Y:S01]  /*06d0*/  FADD R9, R5, 9.9999997473787516356e-06 ;  /* 0x3727c5ac05097421 */ /* 0x001fe20000000000 */
[----:B------:R-:W-:Y:S01]  /*06e0*/  IMAD.MOV.U32 R5, RZ, RZ, 0x3e800000 ;  /* 0x3e800000ff057424 */ /* 0x000fe200078e00ff */
[----:B--2---:R-:W-:-:S04]  /*06f0*/  FSETP.GT.AND P6, PT, R10, 8.50705917302346158658e+37, PT ;  /* 0x7e8000000a00780b */ /* 0x004fc80003fc4000 */
[----:B------:R-:W0:Y:S01]  /*0700*/  MUFU.SQRT R9, R9 ;  /* 0x0000000900097308 */ /* 0x000e220000002000 */
[----:B------:R-:W-:Y:S01]  /*0710*/  FSEL R17, R5, 1, P5 ;  /* 0x3f80000005117808 */ /* 0x000fe20002800000 */
[----:B------:R-:W-:Y:S01]  /*0720*/  @P5 FMUL R2, R2, 0.25 ;  /* 0x3e80000002025820 */ /* 0x000fe20000400000 */
[----:B------:R-:W-:-:S03]  /*0730*/  FSETP.GEU.AND P5, PT, R10, 1.175494350822287508e-38, PT ;  /* 0x008000000a00780b */ /* 0x000fc60003fae000 */
[----:B------:R-:W-:Y:S01]  /*0740*/  @!P4 FMUL R17, R17, 16777216 ;  /* 0x4b8000001111c820 */ /* 0x000fe20000400000 */
[----:B------:R-:W-:Y:S01]  /*0750*/  @!P4 FMUL R2, R2, 16777216 ;  /* 0x4b8000000202c820 */ /* 0x000fe20000400000 */
[----:B-1----:R-:W-:Y:S02]  /*0760*/  FSETP.GT.AND P4, PT, R11, 8.50705917302346158658e+37, PT ;  /* 0x7e8000000b00780b */ /* 0x002fe40003f84000 */
[----:B------:R-:W-:Y:S01]  /*0770*/  FSEL R12, R5, 1, P6 ;  /* 0x3f800000050c7808 */ /* 0x000fe20003000000 */
[----:B------:R1:W2:Y:S01]  /*0780*/  MUFU.RCP R8, R2 ;  /* 0x0000000200087308 */ /* 0x0002a20000001000 */
[----:B------:R-:W-:Y:S01]  /*0790*/  @P6 FMUL R10, R10, 0.25 ;  /* 0x3e8000000a0a6820 */ /* 0x000fe20000400000 */
[----:B------:R-:W-:-:S03]  /*07a0*/  FSETP.GEU.AND P6, PT, R11, 1.175494350822287508e-38, PT ;  /* 0x008000000b00780b */ /* 0x000fc60003fce000 */
[----:B------:R-:W-:Y:S01]  /*07b0*/  @!P5 FMUL R10, R10, 16777216 ;  /* 0x4b8000000a0ad820 */ /* 0x000fe20000400000 */
[----:B------:R-:W-:Y:S01]  /*07c0*/  @!P5 FMUL R12, R12, 16777216 ;  /* 0x4b8000000c0cd820 */ /* 0x000fe20000400000 */
[----:B0-----:R-:W-:-:S03]  /*07d0*/  FSETP.GT.AND P5, PT, R9, 8.50705917302346158658e+37, PT ;  /* 0x7e8000000900780b */ /* 0x001fc60003fa4000 */
[----:B------:R-:W-:Y:S01]  /*07e0*/  @P4 FMUL R11, R11, 0.25 ;  /* 0x3e8000000b0b4820 */ /* 0x000fe20000400000 */
[----:B-1----:R-:W-:Y:S02]  /*07f0*/  FSEL R2, R5, 1, P4 ;  /* 0x3f80000005027808 */ /* 0x002fe40002000000 */
[----:B------:R-:W-:Y:S02]  /*0800*/  FSETP.GEU.AND P4, PT, R9, 1.175494350822287508e-38, PT ;  /* 0x008000000900780b */ /* 0x000fe40003f8e000 */
[----:B------:R-:W-:Y:S01]  /*0810*/  @!P6 FMUL R11, R11, 16777216 ;  /* 0x4b8000000b0be820 */ /* 0x000fe20000400000 */
[----:B--2---:R-:W-:Y:S02]  /*0820*/  FMUL R8, R8, R17 ;  /* 0x0000001108087220 */ /* 0x004fe40000400000 */
[----:B------:R-:W0:Y:S02]  /*0830*/  MUFU.RCP R17, R10 ;  /* 0x0000000a00117308 */ /* 0x000e240000001000 */
[----:B------:R-:W-:-:S06]  /*0840*/  @P5 FMUL R9, R9, 0.25 ;  /* 0x3e80000009095820 */ /* 0x000fcc0000400000 */
[----:B------:R-:W1:Y:S01]  /*0850*/  MUFU.RCP R11, R11 ;  /* 0x0000000b000b7308 */ /* 0x000e620000001000 */
[----:B------:R-:W-:Y:S01]  /*0860*/  @!P4 FMUL R9, R9, 16777216 ;  /* 0x4b8000000909c820 */ /* 0x000fe20000400000 */
[----:B------:R-:W-:-:S06]  /*0870*/  @!P6 FMUL R2, R2, 16777216 ;  /* 0x4b8000000202e820 */ /* 0x000fcc0000400000 */
[----:B------:R-:W2:Y:S01]  /*0880*/  MUFU.RCP R9, R9 ;  /* 0x0000000900097308 */ /* 0x000ea20000001000 */
[----:B------:R-:W-:Y:S02]  /*0890*/  SEL R0, R0, RZ, P3 ;  /* 0x000000ff00007207 */ /* 0x000fe40001800000 */
[----:B------:R-:W-:Y:S01]  /*08a0*/  SEL R23, R23, RZ, P3 ;  /* 0x000000ff17177207 */ /* 0x000fe20001800000 */
[----:B0-----:R-:W-:Y:S01]  /*08b0*/  FMUL R12, R17, R12 ;  /* 0x0000000c110c7220 */ /* 0x001fe20000400000 */
[----:B------:R-:W-:-:S03]  /*08c0*/  SEL R7, R7, RZ, P3 ;  /* 0x000000ff07077207 */ /* 0x000fc60001800000 */
[----:B------:R-:W-:Y:S01]  /*08d0*/  FADD R17, R0, -R23 ;  /* 0x8000001700117221 */ /* 0x000fe20000000000 */
[----:B------:R-:W-:Y:S02]  /*08e0*/  SEL R4, R4, RZ, P3 ;  /* 0x000000ff04047207 */ /* 0x000fe40001800000 */
[----:B------:R-:W-:Y:S01]  /*08f0*/  FSEL R0, R5, 1, P5 ;  /* 0x3f80000005007808 */ /* 0x000fe20002800000 */
[----:B-1----:R-:W-:Y:S02]  /*0900*/  FMUL R11, R11, R2 ;  /* 0x000000020b0b7220 */ /* 0x002fe40000400000 */
[----:B------:R-:W-:Y:S01]  /*0910*/  FADD R5, R7, -R4 ;  /* 0x8000000407057221 */ /* 0x000fe20000000000 */
[----:B------:R-:W-:Y:S02]  /*0920*/  SEL R4, R3, RZ, P2 ;  /* 0x000000ff03047207 */ /* 0x000fe40001000000 */
[----:B------:R-:W0:Y:S01]  /*0930*/  LDC.64 R2, c[0x0][0x260] ;  /* 0x00009800ff027b82 */ /* 0x000e220000000a00 */
[----:B------:R-:W-:Y:S01]  /*0940*/  SEL R24, R24, RZ, P2 ;  /* 0x000000ff18187207 */ /* 0x000fe20001000000 */
[----:B------:R-:W-:Y:S01]  /*0950*/  @!P4 FMUL R0, R0, 16777216 ;  /* 0x4b8000000000c820 */ /* 0x000fe20000400000 */
[----:B------:R-:W-:-:S02]  /*0960*/  SEL R21, R6, RZ, P2 ;  /* 0x000000ff06157207 */ /* 0x000fc40001000000 */
[----:B------:R-:W-:Y:S01]  /*0970*/  SEL R27, R27, RZ, P2 ;  /* 0x000000ff1b1b7207 */ /* 0x000fe20001000000 */
[----:B--2---:R-:W-:Y:S01]  /*0980*/  FMUL R9, R9, R0 ;  /* 0x0000000009097220 */ /* 0x004fe20000400000 */
[----:B------:R-:W-:Y:S01]  /*0990*/  FMUL R12, R12, R5 ;  /* 0x000000050c0c7220 */ /* 0x000fe20000400000 */
[----:B------:R-:W-:Y:S02]  /*09a0*/  FADD R24, R21, -R24 ;  /* 0x8000001815187221 */ /* 0x000fe40000000000 */
[----:B------:R-:W-:Y:S01]  /*09b0*/  FADD R4, R4, -R27 ;  /* 0x8000001b04047221 */ /* 0x000fe20000000000 */
[----:B-----5:R-:W-:Y:S01]  /*09c0*/  SEL R5, R26, RZ, P3 ;  /* 0x000000ff1a057207 */ /* 0x020fe20001800000 */
[----:B------:R-:W-:Y:S01]  /*09d0*/  FMUL R8, R8, R17 ;  /* 0x0000001108087220 */ /* 0x000fe20000400000 */
[----:B------:R-:W-:Y:S02]  /*09e0*/  SEL R7, R28, RZ, P3 ;  /* 0x000000ff1c077207 */ /* 0x000fe40001800000 */
[----:B------:R-:W-:Y:S01]  /*09f0*/  SEL R6, R19, RZ, P3 ;  /* 0x000000ff13067207 */ /* 0x000fe20001800000 */
[----:B------:R-:W-:Y:S01]  /*0a00*/  FMUL R0, R11, R24 ;  /* 0x000000180b007220 */ /* 0x000fe20000400000 */
[----:B------:R-:W-:Y:S01]  /*0a10*/  FMUL R4, R9, R4 ;  /* 0x0000000409047220 */ /* 0x000fe20000400000 */
[----:B------:R-:W-:-:S02]  /*0a20*/  SEL R10, R25, RZ, P3 ;  /* 0x000000ff190a7207 */ /* 0x000fc40001800000 */
[----:B------:R-:W-:Y:S02]  /*0a30*/  SEL R29, R29, RZ, P2 ;  /* 0x000000ff1d1d7207 */ /* 0x000fe40001000000 */
[----:B------:R-:W-:Y:S02]  /*0a40*/  SEL R18, R18, RZ, P2 ;  /* 0x000000ff12127207 */ /* 0x000fe40001000000 */
[----:B------:R-:W-:Y:S02]  /*0a50*/  SEL R14, R14, RZ, P2 ;  /* 0x000000ff0e0e7207 */ /* 0x000fe40001000000 */
[----:B------:R-:W-:Y:S01]  /*0a60*/  SEL R15, R15, RZ, P2 ;  /* 0x000000ff0f0f7207 */ /* 0x000fe20001000000 */
[----:B------:R-:W-:Y:S01]  /*0a70*/  FFMA R8, R5, R8, R6 ;  /* 0x0000000805087223 */ /* 0x000fe20000000006 */
[----:B------:R-:W-:Y:S01]  /*0a80*/  FFMA R12, R7, R12, R10 ;  /* 0x0000000c070c7223 */ /* 0x000fe2000000000a */
[----:B------:R-:W-:Y:S02]  /*0a90*/  FFMA R0, R29, R0, R14 ;  /* 0x000000001d007223 */ /* 0x000fe4000000000e */
[----:B------:R-:W-:Y:S01]  /*0aa0*/  FFMA R4, R18, R4, R15 ;  /* 0x0000000412047223 */ /* 0x000fe2000000000f */
[----:B------:R-:W-:-:S02]  /*0ab0*/  FSETP.GEU.AND P4, PT, R8, RZ, PT ;  /* 0x000000ff0800720b */ /* 0x000fc40003f8e000 */
[----:B------:R-:W-:Y:S02]  /*0ac0*/  FSETP.GEU.AND P5, PT, R12, RZ, PT ;  /* 0x000000ff0c00720b */ /* 0x000fe40003fae000 */
[----:B------:R-:W-:Y:S02]  /*0ad0*/  FSETP.GEU.AND P3, PT, R0, RZ, PT ;  /* 0x000000ff0000720b */ /* 0x000fe40003f6e000 */
[----:B------:R-:W-:Y:S01]  /*0ae0*/  FSETP.GEU.AND P2, PT, R4, RZ, PT ;  /* 0x000000ff0400720b */ /* 0x000fe20003f4e000 */
[----:B0-----:R-:W-:Y:S01]  /*0af0*/  IMAD.WIDE R2, R13, 0x4, R2 ;  /* 0x000000040d027825 */ /* 0x001fe200078e0202 */
[----:B------:R-:W-:Y:S02]  /*0b00*/  FSEL R8, R8, RZ, P4 ;  /* 0x000000ff08087208 */ /* 0x000fe40002000000 */
[----:B------:R-:W-:Y:S02]  /*0b10*/  FSEL R9, R12, RZ, P5 ;  /* 0x000000ff0c097208 */ /* 0x000fe40002800000 */
[----:B------:R-:W-:-:S02]  /*0b20*/  @P1 FSEL R8, R0, RZ, P3 ;  /* 0x000000ff00081208 */ /* 0x000fc40001800000 */
[----:B------:R-:W-:Y:S01]  /*0b30*/  @P1 FSEL R9, R4, RZ, P2 ;  /* 0x000000ff04091208 */ /* 0x000fe20001000000 */
[----:B------:R-:W-:Y:S06]  /*0b40*/  @P0 EXIT ;  /* 0x000000000000094d */ /* 0x000fec0003800000 */
[----:B------:R-:W-:Y:S01]  /*0b50*/  STG.E.64 desc[UR4][R2.64], R8 ;  /* 0x0000000802007986 */ /* 0x000fe2000c101b04 */
[----:B------:R-:W-:Y:S05]  /*0b60*/  EXIT ;  /* 0x000000000000794d */ /* 0x000fea0003800000 */
.L_x_0:
[----:B------:R-:W-:-:S00]  /*0b70*/  BRA `(.L_x_0) ;  /* 0xfffffffc00fc7947 */ /* 0x000fc0000383ffff */
[----:B------:R-:W-:-:S00]  /*0b80*/  NOP ;  /* 0x0000000000007918 */ /* 0x000fc00000000000 */
[----:B------:R-:W-:-:S00]  /*0b90*/  NOP ;  /* 0x0000000000007918 */ /* 0x000fc00000000000 */
[----:B------:R-:W-:-:S00]  /*0ba0*/  NOP ;  /* 0x0000000000007918 */ /* 0x000fc00000000000 */
[----:B------:R-:W-:-:S00]  /*0bb0*/  NOP ;  /* 0x0000000000007918 */ /* 0x000fc00000000000 */
[----:B------:R-:W-:-:S00]  /*0bc0*/  NOP ;  /* 0x0000000000007918 */ /* 0x000fc00000000000 */
[----:B------:R-:W-:-:S00]  /*0bd0*/  NOP ;  /* 0x0000000000007918 */ /* 0x000fc00000000000 */
[----:B------:R-:W-:-:S00]  /*0be0*/  NOP ;  /* 0x0000000000007918 */ /* 0x000fc00000000000 */
[----:B------:R-:W-:-:S00]  /*0bf0*/  NOP ;  /* 0x0000000000007918 */ /* 0x000fc00000000000 */
.L_x_1:


//--------------------- .nv.global.init           --------------------------
	.section	.nv.global.init,"aw",@progbits
.nv.global.init:
	.type		_$_str,@object
	.size		_$_str,(_$_str_$_2 - _$_str)
_$_str:
        /*0000*/ 	.byte	0x5f, 0x5f, 0x43, 0x55, 0x44, 0x41, 0x5f, 0x46, 0x54, 0x5a, 0x00
	.type		_$_str_$_2,@object
	.size		_$_str_$_2,(.L_1 - _$_str_$_2)
_$_str_$_2:
        /*000b*/ 	.byte	0x5f, 0x5f, 0x43, 0x55, 0x44, 0x41, 0x5f, 0x50, 0x52, 0x45, 0x43, 0x5f, 0x53, 0x51, 0x52, 0x54
        /*001b*/ 	.byte	0x00
.L_1:


//--------------------- .nv.constant0.triton_poi_fused_cat_4 --------------------------
	.section	.nv.constant0.triton_poi_fused_cat_4,"a",@progbits
	.sectionflags	@""
	.align	4
.nv.constant0.triton_poi_fused_cat_4:
	.zero		620
